//
// Generated by NVIDIA NVVM Compiler
//
// Compiler Build ID: CL-36424714
// Cuda compilation tools, release 13.0, V13.0.88
// Based on NVVM 20.0.0
//

.version 9.0
.target sm_100
.address_size 64

	// .globl	_Z15transposeKernelPfS_

.visible .entry _Z15transposeKernelPfS_(
	.param .u64 .ptr .align 1 _Z15transposeKernelPfS__param_0,
	.param .u64 .ptr .align 1 _Z15transposeKernelPfS__param_1
)
{
	.reg .b32 	%r<11>;
	.reg .b32 	%f<2>;
	.reg .b64 	%rd<8>;

	ld.param.u64 	%rd1, [_Z15transposeKernelPfS__param_0];
	ld.param.u64 	%rd2, [_Z15transposeKernelPfS__param_1];
	cvta.to.global.u64 	%rd3, %rd2;
	cvta.to.global.u64 	%rd4, %rd1;
	mov.u32 	%r1, %tid.x;
	mov.u32 	%r2, %ctaid.x;
	mov.u32 	%r3, %ntid.x;
	mad.lo.s32 	%r4, %r2, %r3, %r1;
	mov.u32 	%r5, %tid.y;
	mov.u32 	%r6, %ctaid.y;
	mov.u32 	%r7, %ntid.y;
	mad.lo.s32 	%r8, %r6, %r7, %r5;
	shl.b32 	%r9, %r8, 2;
	add.s32 	%r10, %r9, %r4;
	mul.wide.s32 	%rd5, %r10, 4;
	add.s64 	%rd6, %rd4, %rd5;
	ld.global.f32 	%f1, [%rd6];
	add.s64 	%rd7, %rd3, %rd5;
	st.global.f32 	[%rd7], %f1;
	ret;

}
	// .globl	_Z9squareMatPf
.visible .entry _Z9squareMatPf(
	.param .u64 .ptr .align 1 _Z9squareMatPf_param_0
)
{
	.reg .pred 	%p<4>;
	.reg .b32 	%r<11>;
	.reg .b32 	%f<6>;
	.reg .b64 	%rd<5>;

	ld.param.u64 	%rd1, [_Z9squareMatPf_param_0];
	mov.u32 	%r3, %tid.x;
	mov.u32 	%r4, %ctaid.x;
	mov.u32 	%r5, %ntid.x;
	mad.lo.s32 	%r1, %r4, %r5, %r3;
	mov.u32 	%r6, %tid.y;
	mov.u32 	%r7, %ctaid.y;
	mov.u32 	%r8, %ntid.y;
	mad.lo.s32 	%r2, %r7, %r8, %r6;
	setp.gt.u32 	%p1, %r2, 3;
	setp.gt.s32 	%p2, %r1, 3;
	or.pred  	%p3, %p1, %p2;
	@%p3 bra 	$L__BB1_2;
	cvta.to.global.u64 	%rd2, %rd1;
	shl.b32 	%r9, %r2, 2;
	add.s32 	%r10, %r9, %r1;
	mul.wide.s32 	%rd3, %r10, 4;
	add.s64 	%rd4, %rd2, %rd3;
	ld.global.f32 	%f1, [%rd4];
	fma.rn.f32 	%f2, %f1, %f1, 0f00000000;
	fma.rn.f32 	%f3, %f1, %f1, %f2;
	fma.rn.f32 	%f4, %f1, %f1, %f3;
	fma.rn.f32 	%f5, %f1, %f1, %f4;
	st.global.f32 	[%rd4], %f5;
$L__BB1_2:
	ret;

}


// ===== COMPILED SASS (sm_100) =====

	.target	sm_100

	.elftype	@"ET_EXEC"


//--------------------- .note.nv.tkinfo           --------------------------
	.section	.note.nv.tkinfo,"",@"SHT_NOTE"
	.sectionflags	@"SHF_NOTE_NV_TKINFO"
	.tkinfo
        /*0018*/ 	.word	0x00000002
        /*0030*/ 	.string	""
        /*0030*/ 	.string	"ptxas"
        /*0030*/ 	.string	"Cuda compilation tools, release 13.0, V13.0.88"
        /*0030*/ 	.string	"Build cuda_13.0.r13.0/compiler.36424714_0"
        /*0030*/ 	.string	"-arch sm_100 -m 64 "



//--------------------- .note.nv.cuinfo           --------------------------
	.section	.note.nv.cuinfo,"",@"SHT_NOTE"
	.sectionflags	@"SHF_NOTE_NV_CUINFO"
        /*0018*/ 	.short	0x0002
        /*001a*/ 	.short	0x0064
        /*001c*/ 	.short	0x0082
	.zero		2


//--------------------- .nv.info                  --------------------------
	.section	.nv.info,"",@"SHT_CUDA_INFO"
	.align	4


	//----- nvinfo : EIATTR_REGCOUNT
	.align		4
        /*0000*/ 	.byte	0x04, 0x2f
        /*0002*/ 	.short	(.L_1 - .L_0)
	.align		4
.L_0:
        /*0004*/ 	.word	index@(_Z15transposeKernelPfS_)
        /*0008*/ 	.word	0x0000000a


	//----- nvinfo : EIATTR_FRAME_SIZE
	.align		4
.L_1:
        /*000c*/ 	.byte	0x04, 0x11
        /*000e*/ 	.short	(.L_3 - .L_2)
	.align		4
.L_2:
        /*0010*/ 	.word	index@(_Z15transposeKernelPfS_)
        /*0014*/ 	.word	0x00000000


	//----- nvinfo : EIATTR_REGCOUNT
	.align		4
.L_3:
        /*0018*/ 	.byte	0x04, 0x2f
        /*001a*/ 	.short	(.L_5 - .L_4)
	.align		4
.L_4:
        /*001c*/ 	.word	index@(_Z9squareMatPf)
        /*0020*/ 	.word	0x00000008


	//----- nvinfo : EIATTR_FRAME_SIZE
	.align		4
.L_5:
        /*0024*/ 	.byte	0x04, 0x11
        /*0026*/ 	.short	(.L_7 - .L_6)
	.align		4
.L_6:
        /*0028*/ 	.word	index@(_Z9squareMatPf)
        /*002c*/ 	.word	0x00000000


	//----- nvinfo : EIATTR_MIN_STACK_SIZE
	.align		4
.L_7:
        /*0030*/ 	.byte	0x04, 0x12
        /*0032*/ 	.short	(.L_9 - .L_8)
	.align		4
.L_8:
        /*0034*/ 	.word	index@(_Z9squareMatPf)
        /*0038*/ 	.word	0x00000000


	//----- nvinfo : EIATTR_MIN_STACK_SIZE
	.align		4
.L_9:
        /*003c*/ 	.byte	0x04, 0x12
        /*003e*/ 	.short	(.L_11 - .L_10)
	.align		4
.L_10:
        /*0040*/ 	.word	index@(_Z15transposeKernelPfS_)
        /*0044*/ 	.word	0x00000000
.L_11:


//--------------------- .nv.compat                --------------------------
	.section	.nv.compat,"",@"SHT_CUDA_COMPAT_INFO"
	.align	4
        /*0000*/ 	.byte	0x02, 0x09, 0x00, 0x00, 0x02, 0x02, 0x01, 0x00, 0x02, 0x05, 0x05, 0x00, 0x03, 0x07, 0x01, 0x01
        /*0010*/ 	.byte	0x02, 0x03, 0x00, 0x00, 0x02, 0x06, 0x01, 0x00, 0x04, 0x0b, 0x08, 0x00, 0x09, 0x00, 0x00, 0x00
        /*0020*/ 	.byte	0x00, 0x00, 0x00, 0x00


//--------------------- .nv.info._Z9squareMatPf   --------------------------
	.section	.nv.info._Z9squareMatPf,"",@"SHT_CUDA_INFO"
	.sectionflags	@""
	.align	4


	//----- nvinfo : EIATTR_CUDA_API_VERSION
	.align		4
        /*0000*/ 	.byte	0x04, 0x37
        /*0002*/ 	.short	(.L_13 - .L_12)
.L_12:
        /*0004*/ 	.word	0x00000082


	//----- nvinfo : EIATTR_KPARAM_INFO
	.align		4
.L_13:
        /*0008*/ 	.byte	0x04, 0x17
        /*000a*/ 	.short	(.L_15 - .L_14)
.L_14:
        /*000c*/ 	.word	0x00000000
        /*0010*/ 	.short	0x0000
        /*0012*/ 	.short	0x0000
        /*0014*/ 	.byte	0x00, 0xf5, 0x21, 0x00


	//----- nvinfo : EIATTR_SPARSE_MMA_MASK
	.align		4
.L_15:
        /*0018*/ 	.byte	0x03, 0x50
        /*001a*/ 	.short	0x0000


	//----- nvinfo : EIATTR_MAXREG_COUNT
	.align		4
        /*001c*/ 	.byte	0x03, 0x1b
        /*001e*/ 	.short	0x00ff


	//----- nvinfo : EIATTR_MERCURY_ISA_VERSION
	.align		4
        /*0020*/ 	.byte	0x03, 0x5f
        /*0022*/ 	.short	0x0101


	//----- nvinfo : EIATTR_VRC_CTA_INIT_COUNT
	.align		4
        /*0024*/ 	.byte	0x02, 0x4a
	.zero		1
	.zero		1


	//----- nvinfo : EIATTR_EXIT_INSTR_OFFSETS
	.align		4
        /*0028*/ 	.byte	0x04, 0x1c
        /*002a*/ 	.short	(.L_17 - .L_16)


	//   ....[0]....
.L_16:
        /*002c*/ 	.word	0x000000b0


	//   ....[1]....
        /*0030*/ 	.word	0x00000160


	//----- nvinfo : EIATTR_CBANK_PARAM_SIZE
	.align		4
.L_17:
        /*0034*/ 	.byte	0x03, 0x19
        /*0036*/ 	.short	0x0008


	//----- nvinfo : EIATTR_PARAM_CBANK
	.align		4
        /*0038*/ 	.byte	0x04, 0x0a
        /*003a*/ 	.short	(.L_19 - .L_18)
	.align		4
.L_18:
        /*003c*/ 	.word	index@(.nv.constant0._Z9squareMatPf)
        /*0040*/ 	.short	0x0380
        /*0042*/ 	.short	0x0008


	//----- nvinfo : EIATTR_SW_WAR
	.align		4
.L_19:
        /*0044*/ 	.byte	0x04, 0x36
        /*0046*/ 	.short	(.L_21 - .L_20)
.L_20:
        /*0048*/ 	.word	0x00000008
.L_21:


//--------------------- .nv.info._Z15transposeKernelPfS_ --------------------------
	.section	.nv.info._Z15transposeKernelPfS_,"",@"SHT_CUDA_INFO"
	.sectionflags	@""
	.align	4


	//----- nvinfo : EIATTR_CUDA_API_VERSION
	.align		4
        /*0000*/ 	.byte	0x04, 0x37
        /*0002*/ 	.short	(.L_23 - .L_22)
.L_22:
        /*0004*/ 	.word	0x00000082


	//----- nvinfo : EIATTR_KPARAM_INFO
	.align		4
.L_23:
        /*0008*/ 	.byte	0x04, 0x17
        /*000a*/ 	.short	(.L_25 - .L_24)
.L_24:
        /*000c*/ 	.word	0x00000000
        /*0010*/ 	.short	0x0001
        /*0012*/ 	.short	0x0008
        /*0014*/ 	.byte	0x00, 0xf5, 0x21, 0x00


	//----- nvinfo : EIATTR_KPARAM_INFO
	.align		4
.L_25:
        /*0018*/ 	.byte	0x04, 0x17
        /*001a*/ 	.short	(.L_27 - .L_26)
.L_26:
        /*001c*/ 	.word	0x00000000
        /*0020*/ 	.short	0x0000
        /*0022*/ 	.short	0x0000
        /*0024*/ 	.byte	0x00, 0xf5, 0x21, 0x00


	//----- nvinfo : EIATTR_SPARSE_MMA_MASK
	.align		4
.L_27:
        /*0028*/ 	.byte	0x03, 0x50
        /*002a*/ 	.short	0x0000


	//----- nvinfo : EIATTR_MAXREG_COUNT
	.align		4
        /*002c*/ 	.byte	0x03, 0x1b
        /*002e*/ 	.short	0x00ff


	//----- nvinfo : EIATTR_MERCURY_ISA_VERSION
	.align		4
        /*0030*/ 	.byte	0x03, 0x5f
        /*0032*/ 	.short	0x0101


	//----- nvinfo : EIATTR_VRC_CTA_INIT_COUNT
	.align		4
        /*0034*/ 	.byte	0x02, 0x4a
	.zero		1
	.zero		1


	//----- nvinfo : EIATTR_EXIT_INSTR_OFFSETS
	.align		4
        /*0038*/ 	.byte	0x04, 0x1c
        /*003a*/ 	.short	(.L_29 - .L_28)


	//   ....[0]....
.L_28:
        /*003c*/ 	.word	0x00000110


	//----- nvinfo : EIATTR_CBANK_PARAM_SIZE
	.align		4
.L_29:
        /*0040*/ 	.byte	0x03, 0x19
        /*0042*/ 	.short	0x0010


	//----- nvinfo : EIATTR_PARAM_CBANK
	.align		4
        /*0044*/ 	.byte	0x04, 0x0a
        /*0046*/ 	.short	(.L_31 - .L_30)
	.align		4
.L_30:
        /*0048*/ 	.word	index@(.nv.constant0._Z15transposeKernelPfS_)
        /*004c*/ 	.short	0x0380
        /*004e*/ 	.short	0x0010


	//----- nvinfo : EIATTR_SW_WAR
	.align		4
.L_31:
        /*0050*/ 	.byte	0x04, 0x36
        /*0052*/ 	.short	(.L_33 - .L_32)
.L_32:
        /*0054*/ 	.word	0x00000008
.L_33:


//--------------------- .nv.callgraph             --------------------------
	.section	.nv.callgraph,"",@"SHT_CUDA_CALLGRAPH"
	.align	4
	.sectionentsize	8
	.align		4
        /*0000*/ 	.word	0x00000000
	.align		4
        /*0004*/ 	.word	0xffffffff
	.align		4
        /*0008*/ 	.word	0x00000000
	.align		4
        /*000c*/ 	.word	0xfffffffe
	.align		4
        /*0010*/ 	.word	0x00000000
	.align		4
        /*0014*/ 	.word	0xfffffffd
	.align		4
        /*0018*/ 	.word	0x00000000
	.align		4
        /*001c*/ 	.word	0xfffffffc


//--------------------- .text._Z9squareMatPf      --------------------------
	.section	.text._Z9squareMatPf,"ax",@progbits
	.align	128
        .global         _Z9squareMatPf
        .type           _Z9squareMatPf,@function
        .size           _Z9squareMatPf,(.L_x_2 - _Z9squareMatPf)
        .other          _Z9squareMatPf,@"STO_CUDA_ENTRY STV_DEFAULT"
_Z9squareMatPf:
.text._Z9squareMatPf:
[----:B------:R-:W-:Y:S01]  /*0000*/  LDC R1, c[0x0][0x37c] ;  /* 0x0000df00ff017b82 */ /* 0x000fe20000000800 */
[----:B------:R-:W0:Y:S07]  /*0010*/  S2R R0, SR_TID.X ;  /* 0x0000000000007919 */ /* 0x000e2e0000002100 */
[----:B------:R-:W0:Y:S01]  /*0020*/  S2UR UR4, SR_CTAID.X ;  /* 0x00000000000479c3 */ /* 0x000e220000002500 */
[----:B------:R-:W1:Y:S07]  /*0030*/  S2R R5, SR_TID.Y ;  /* 0x0000000000057919 */ /* 0x000e6e0000002200 */
[----:B------:R-:W0:Y:S08]  /*0040*/  LDC R3, c[0x0][0x360] ;  /* 0x0000d800ff037b82 */ /* 0x000e300000000800 */
[----:B------:R-:W1:Y:S08]  /*0050*/  S2UR UR5, SR_CTAID.Y ;  /* 0x00000000000579c3 */ /* 0x000e700000002600 */
[----:B------:R-:W1:Y:S01]  /*0060*/  LDC R2, c[0x0][0x364] ;  /* 0x0000d900ff027b82 */ /* 0x000e620000000800 */
[----:B0-----:R-:W-:-:S05]  /*0070*/  IMAD R0, R3, UR4, R0 ;  /* 0x0000000403007c24 */ /* 0x001fca000f8e0200 */
[----:B------:R-:W-:Y:S01]  /*0080*/  ISETP.GT.AND P0, PT, R0, 0x3, PT ;  /* 0x000000030000780c */ /* 0x000fe20003f04270 */
[----:B-1----:R-:W-:-:S05]  /*0090*/  IMAD R5, R2, UR5, R5 ;  /* 0x0000000502057c24 */ /* 0x002fca000f8e0205 */
[----:B------:R-:W-:-:S13]  /*00a0*/  ISETP.GT.U32.OR P0, PT, R5, 0x3, P0 ;  /* 0x000000030500780c */ /* 0x000fda0000704470 */
[----:B------:R-:W-:Y:S05]  /*00b0*/  @P0 EXIT ;  /* 0x000000000000094d */ /* 0x000fea0003800000 */
[----:B------:R-:W0:Y:S01]  /*00c0*/  LDC.64 R2, c[0x0][0x380] ;  /* 0x0000e000ff027b82 */ /* 0x000e220000000a00 */
[----:B------:R-:W1:Y:S01]  /*00d0*/  LDCU.64 UR4, c[0x0][0x358] ;  /* 0x00006b00ff0477ac */ /* 0x000e620008000a00 */
[----:B------:R-:W-:-:S05]  /*00e0*/  LEA R5, R5, R0, 0x2 ;  /* 0x0000000005057211 */ /* 0x000fca00078e10ff */
[----:B0-----:R-:W-:-:S05]  /*00f0*/  IMAD.WIDE R2, R5, 0x4, R2 ;  /* 0x0000000405027825 */ /* 0x001fca00078e0202 */
[----:B-1----:R-:W2:Y:S02]  /*0100*/  LDG.E R0, desc[UR4][R2.64] ;  /* 0x0000000402007981 */ /* 0x002ea4000c1e1900 */
[----:B--2---:R-:W-:-:S04]  /*0110*/  FFMA R5, R0, R0, RZ ;  /* 0x0000000000057223 */ /* 0x004fc800000000ff */
[----:B------:R-:W-:-:S04]  /*0120*/  FFMA R5, R0, R0, R5 ;  /* 0x0000000000057223 */ /* 0x000fc80000000005 */
[----:B------:R-:W-:-:S04]  /*0130*/  FFMA R5, R0, R0, R5 ;  /* 0x0000000000057223 */ /* 0x000fc80000000005 */
[----:B------:R-:W-:-:S05]  /*0140*/  FFMA R5, R0, R0, R5 ;  /* 0x0000000000057223 */ /* 0x000fca0000000005 */
[----:B------:R-:W-:Y:S01]  /*0150*/  STG.E desc[UR4][R2.64], R5 ;  /* 0x0000000502007986 */ /* 0x000fe2000c101904 */
[----:B------:R-:W-:Y:S05]  /*0160*/  EXIT ;  /* 0x000000000000794d */ /* 0x000fea0003800000 */
.L_x_0:
[----:B------:R-:W-:-:S00]  /*0170*/  BRA `(.L_x_0) ;  /* 0xfffffffc00fc7947 */ /* 0x000fc0000383ffff */
[----:B------:R-:W-:-:S00]  /*0180*/  NOP ;  /* 0x0000000000007918 */ /* 0x000fc00000000000 */
[----:B------:R-:W-:-:S00]  /*0190*/  NOP ;  /* 0x0000000000007918 */ /* 0x000fc00000000000 */
[----:B------:R-:W-:-:S00]  /*01a0*/  NOP ;  /* 0x0000000000007918 */ /* 0x000fc00000000000 */
[----:B------:R-:W-:-:S00]  /*01b0*/  NOP ;  /* 0x0000000000007918 */ /* 0x000fc00000000000 */
[----:B------:R-:W-:-:S00]  /*01c0*/  NOP ;  /* 0x0000000000007918 */ /* 0x000fc00000000000 */
[----:B------:R-:W-:-:S00]  /*01d0*/  NOP ;  /* 0x0000000000007918 */ /* 0x000fc00000000000 */
[----:B------:R-:W-:-:S00]  /*01e0*/  NOP ;  /* 0x0000000000007918 */ /* 0x000fc00000000000 */
[----:B------:R-:W-:-:S00]  /*01f0*/  NOP ;  /* 0x0000000000007918 */ /* 0x000fc00000000000 */
.L_x_2:


//--------------------- .text._Z15transposeKernelPfS_ --------------------------
	.section	.text._Z15transposeKernelPfS_,"ax",@progbits
	.align	128
        .global         _Z15transposeKernelPfS_
        .type           _Z15transposeKernelPfS_,@function
        .size           _Z15transposeKernelPfS_,(.L_x_3 - _Z15transposeKernelPfS_)
        .other          _Z15transposeKernelPfS_,@"STO_CUDA_ENTRY STV_DEFAULT"
_Z15transposeKernelPfS_:
.text._Z15transposeKernelPfS_:
[----:B------:R-:W-:Y:S01]  /*0000*/  LDC R1, c[0x0][0x37c] ;  /* 0x0000df00ff017b82 */ /* 0x000fe20000000800 */
[----:B------:R-:W0:Y:S07]  /*0010*/  S2R R0, SR_TID.X ;  /* 0x0000000000007919 */ /* 0x000e2e0000002100 */
[----:B------:R-:W0:Y:S01]  /*0020*/  S2UR UR6, SR_CTAID.X ;  /* 0x00000000000679c3 */ /* 0x000e220000002500 */
[----:B------:R-:W1:Y:S01]  /*0030*/  LDCU.64 UR4, c[0x0][0x358] ;  /* 0x00006b00ff0477ac */ /* 0x000e620008000a00 */
[----:B------:R-:W2:Y:S06]  /*0040*/  S2R R4, SR_TID.Y ;  /* 0x0000000000047919 */ /* 0x000eac0000002200 */
[----:B------:R-:W0:Y:S08]  /*0050*/  LDC R5, c[0x0][0x360] ;  /* 0x0000d800ff057b82 */ /* 0x000e300000000800 */
[----:B------:R-:W2:Y:S08]  /*0060*/  S2UR UR7, SR_CTAID.Y ;  /* 0x00000000000779c3 */ /* 0x000eb00000002600 */
[----:B------:R-:W2:Y:S08]  /*0070*/  LDC R7, c[0x0][0x364] ;  /* 0x0000d900ff077b82 */ /* 0x000eb00000000800 */
[----:B------:R-:W3:Y:S01]  /*0080*/  LDC.64 R2, c[0x0][0x380] ;  /* 0x0000e000ff027b82 */ /* 0x000ee20000000a00 */
[----:B0-----:R-:W-:-:S02]  /*0090*/  IMAD R0, R5, UR6, R0 ;  /* 0x0000000605007c24 */ /* 0x001fc4000f8e0200 */
[----:B--2---:R-:W-:-:S05]  /*00a0*/  IMAD R5, R7, UR7, R4 ;  /* 0x0000000707057c24 */ /* 0x004fca000f8e0204 */
[----:B------:R-:W-:Y:S02]  /*00b0*/  LEA R7, R5, R0, 0x2 ;  /* 0x0000000005077211 */ /* 0x000fe400078e10ff */
[----:B------:R-:W0:Y:S03]  /*00c0*/  LDC.64 R4, c[0x0][0x388] ;  /* 0x0000e200ff047b82 */ /* 0x000e260000000a00 */
[----:B---3--:R-:W-:-:S06]  /*00d0*/  IMAD.WIDE R2, R7, 0x4, R2 ;  /* 0x0000000407027825 */ /* 0x008fcc00078e0202 */
[----:B-1----:R-:W2:Y:S01]  /*00e0*/  LDG.E R3, desc[UR4][R2.64] ;  /* 0x0000000402037981 */ /* 0x002ea2000c1e1900 */
[----:B0-----:R-:W-:-:S05]  /*00f0*/  IMAD.WIDE R4, R7, 0x4, R4 ;  /* 0x0000000407047825 */ /* 0x001fca00078e0204 */
[----:B--2---:R-:W-:Y:S01]  /*0100*/  STG.E desc[UR4][R4.64], R3 ;  /* 0x0000000304007986 */ /* 0x004fe2000c101904 */
[----:B------:R-:W-:Y:S05]  /*0110*/  EXIT ;  /* 0x000000000000794d */ /* 0x000fea0003800000 */
.L_x_1:
        /* <DEDUP_REMOVED lines=14> */
.L_x_3:


//--------------------- .nv.shared.reserved.0     --------------------------
	.section	.nv.shared.reserved.0,"aw",@nobits
	.weak		__nv_reservedSMEM_offset_0_alias
	.size		__nv_reservedSMEM_offset_0_alias, 0, 64
	.other		__nv_reservedSMEM_offset_0_alias,@"STO_CUDA_RESERVED_SHARED STV_DEFAULT"
__nv_reservedSMEM_offset_0_alias:
	.zero		0
	.zero		64


//--------------------- .nv.constant0._Z9squareMatPf --------------------------
	.section	.nv.constant0._Z9squareMatPf,"a",@progbits
	.sectionflags	@""
	.align	4
.nv.constant0._Z9squareMatPf:
	.zero		904


//--------------------- .nv.constant0._Z15transposeKernelPfS_ --------------------------
	.section	.nv.constant0._Z15transposeKernelPfS_,"a",@progbits
	.sectionflags	@""
	.align	4
.nv.constant0._Z15transposeKernelPfS_:
	.zero		912


//--------------------- SYMBOLS --------------------------

	.type		.nv.reservedSmem.offset0,@object
	.size		.nv.reservedSmem.offset0,0x4
